	.headerflags	@"EF_CUDA_TEXMODE_UNIFIED EF_CUDA_64BIT_ADDRESS EF_CUDA_ACCELERATORS EF_CUDA_SM90 EF_CUDA_VIRTUAL_SM(EF_CUDA_SM90)"
	.elftype	@"ET_EXEC"


//--------------------- .nv.info                  --------------------------
	.section	.nv.info,"",@"SHT_CUDA_INFO"
	.align	4


	//----- nvinfo : EIATTR_REGCOUNT
	.align		4
        /*0000*/ 	.byte	0x04, 0x2f
        /*0002*/ 	.short	(.L_3 - .L_2)
	.align		4
.L_2:
        /*0004*/ 	.word	index@(triton_poi_fused__native_batch_norm_legit_no_training_add_mul_softplus_tanh_31)
        /*0008*/ 	.word	0x0000001c


	//----- nvinfo : EIATTR_MIN_STACK_SIZE
	.align		4
.L_3:
        /*000c*/ 	.byte	0x04, 0x12
        /*000e*/ 	.short	(.L_5 - .L_4)
	.align		4
.L_4:
        /*0010*/ 	.word	index@(triton_poi_fused__native_batch_norm_legit_no_training_add_mul_softplus_tanh_31)
        /*0014*/ 	.word	0x00000000


	//----- nvinfo : EIATTR_FRAME_SIZE
	.align		4
.L_5:
        /*0018*/ 	.byte	0x04, 0x11
        /*001a*/ 	.short	(.L_7 - .L_6)
	.align		4
.L_6:
        /*001c*/ 	.word	index@(triton_poi_fused__native_batch_norm_legit_no_training_add_mul_softplus_tanh_31)
        /*0020*/ 	.word	0x00000000


	//----- nvinfo : EIATTR_MIN_STACK_SIZE
	.align		4
.L_7:
        /*0024*/ 	.byte	0x04, 0x12
        /*0026*/ 	.short	(.L_9 - .L_8)
	.align		4
.L_8:
        /*0028*/ 	.word	index@(triton_poi_fused__native_batch_norm_legit_no_training_add_mul_softplus_tanh_31)
        /*002c*/ 	.word	0x00000000
.L_9:


//--------------------- .nv.info.triton_poi_fused__native_batch_norm_legit_no_training_add_mul_softplus_tanh_31 --------------------------
	.section	.nv.info.triton_poi_fused__native_batch_norm_legit_no_training_add_mul_softplus_tanh_31,"",@"SHT_CUDA_INFO"
	.sectionflags	@""
	.align	4


	//----- nvinfo : EIATTR_CUDA_API_VERSION
	.align		4
        /*0000*/ 	.byte	0x04, 0x37
        /*0002*/ 	.short	(.L_11 - .L_10)
.L_10:
        /*0004*/ 	.word	0x0000007c


	//----- nvinfo : EIATTR_KPARAM_INFO
	.align		4
.L_11:
        /*0008*/ 	.byte	0x04, 0x17
        /*000a*/ 	.short	(.L_13 - .L_12)
.L_12:
        /*000c*/ 	.word	0x00000000
        /*0010*/ 	.short	0x0007
        /*0012*/ 	.short	0x0038
        /*0014*/ 	.byte	0x00, 0xf0, 0x11, 0x00


	//----- nvinfo : EIATTR_KPARAM_INFO
	.align		4
.L_13:
        /*0018*/ 	.byte	0x04, 0x17
        /*001a*/ 	.short	(.L_15 - .L_14)
.L_14:
        /*001c*/ 	.word	0x00000000
        /*0020*/ 	.short	0x0006
        /*0022*/ 	.short	0x0030
        /*0024*/ 	.byte	0x00, 0xf4, 0x21, 0x00


	//----- nvinfo : EIATTR_KPARAM_INFO
	.align		4
.L_15:
        /*0028*/ 	.byte	0x04, 0x17
        /*002a*/ 	.short	(.L_17 - .L_16)
.L_16:
        /*002c*/ 	.word	0x00000000
        /*0030*/ 	.short	0x0005
        /*0032*/ 	.short	0x0028
        /*0034*/ 	.byte	0x00, 0xf4, 0x21, 0x00


	//----- nvinfo : EIATTR_KPARAM_INFO
	.align		4
.L_17:
        /*0038*/ 	.byte	0x04, 0x17
        /*003a*/ 	.short	(.L_19 - .L_18)
.L_18:
        /*003c*/ 	.word	0x00000000
        /*0040*/ 	.short	0x0004
        /*0042*/ 	.short	0x0020
        /*0044*/ 	.byte	0x00, 0xf4, 0x21, 0x00


	//----- nvinfo : EIATTR_KPARAM_INFO
	.align		4
.L_19:
        /*0048*/ 	.byte	0x04, 0x17
        /*004a*/ 	.short	(.L_21 - .L_20)
.L_20:
        /*004c*/ 	.word	0x00000000
        /*0050*/ 	.short	0x0003
        /*0052*/ 	.short	0x0018
        /*0054*/ 	.byte	0x00, 0xf4, 0x21, 0x00


	//----- nvinfo : EIATTR_KPARAM_INFO
	.align		4
.L_21:
        /*0058*/ 	.byte	0x04, 0x17
        /*005a*/ 	.short	(.L_23 - .L_22)
.L_22:
        /*005c*/ 	.word	0x00000000
        /*0060*/ 	.short	0x0002
        /*0062*/ 	.short	0x0010
        /*0064*/ 	.byte	0x00, 0xf4, 0x21, 0x00


	//----- nvinfo : EIATTR_KPARAM_INFO
	.align		4
.L_23:
        /*0068*/ 	.byte	0x04, 0x17
        /*006a*/ 	.short	(.L_25 - .L_24)
.L_24:
        /*006c*/ 	.word	0x00000000
        /*0070*/ 	.short	0x0001
        /*0072*/ 	.short	0x0008
        /*0074*/ 	.byte	0x00, 0xf4, 0x21, 0x00


	//----- nvinfo : EIATTR_KPARAM_INFO
	.align		4
.L_25:
        /*0078*/ 	.byte	0x04, 0x17
        /*007a*/ 	.short	(.L_27 - .L_26)
.L_26:
        /*007c*/ 	.word	0x00000000
        /*0080*/ 	.short	0x0000
        /*0082*/ 	.short	0x0000
        /*0084*/ 	.byte	0x00, 0xf4, 0x21, 0x00


	//----- nvinfo : EIATTR_SPARSE_MMA_MASK
	.align		4
.L_27:
        /*0088*/ 	.byte	0x03, 0x50
        /*008a*/ 	.short	0x0000


	//----- nvinfo : EIATTR_MAXREG_COUNT
	.align		4
        /*008c*/ 	.byte	0x03, 0x1b
        /*008e*/ 	.short	0x00ff


	//----- nvinfo : EIATTR_EXIT_INSTR_OFFSETS
	.align		4
        /*0090*/ 	.byte	0x04, 0x1c
        /*0092*/ 	.short	(.L_29 - .L_28)


	//   ....[0]....
.L_28:
        /*0094*/ 	.word	0x00000bb0


	//   ....[1]....
        /*0098*/ 	.word	0x00000bd0


	//----- nvinfo : EIATTR_REQNTID
	.align		4
.L_29:
        /*009c*/ 	.byte	0x04, 0x10
        /*009e*/ 	.short	(.L_31 - .L_30)
.L_30:
        /*00a0*/ 	.word	0x00000080
        /*00a4*/ 	.word	0x00000001
        /*00a8*/ 	.word	0x00000001


	//----- nvinfo : EIATTR_CRS_STACK_SIZE
	.align		4
.L_31:
        /*00ac*/ 	.byte	0x04, 0x1e
        /*00ae*/ 	.short	(.L_33 - .L_32)
.L_32:
        /*00b0*/ 	.word	0x00000000


	//----- nvinfo : EIATTR_CBANK_PARAM_SIZE
	.align		4
.L_33:
        /*00b4*/ 	.byte	0x03, 0x19
        /*00b6*/ 	.short	0x003c


	//----- nvinfo : EIATTR_PARAM_CBANK
	.align		4
        /*00b8*/ 	.byte	0x04, 0x0a
        /*00ba*/ 	.short	(.L_35 - .L_34)
	.align		4
.L_34:
        /*00bc*/ 	.word	index@(.nv.constant0.triton_poi_fused__native_batch_norm_legit_no_training_add_mul_softplus_tanh_31)
        /*00c0*/ 	.short	0x0210
        /*00c2*/ 	.short	0x003c


	//----- nvinfo : EIATTR_SW_WAR
	.align		4
.L_35:
        /*00c4*/ 	.byte	0x04, 0x36
        /*00c6*/ 	.short	(.L_37 - .L_36)
.L_36:
        /*00c8*/ 	.word	0x00000008
.L_37:


//--------------------- .nv.callgraph             --------------------------
	.section	.nv.callgraph,"",@"SHT_CUDA_CALLGRAPH"
	.align	4
	.sectionentsize	8
	.align		4
        /*0000*/ 	.word	0x00000000
	.align		4
        /*0004*/ 	.word	0xffffffff
	.align		4
        /*0008*/ 	.word	0x00000000
	.align		4
        /*000c*/ 	.word	0xfffffffe
	.align		4
        /*0010*/ 	.word	0x00000000
	.align		4
        /*0014*/ 	.word	0xfffffffd
	.align		4
        /*0018*/ 	.word	0x00000000
	.align		4
        /*001c*/ 	.word	0xfffffffc


//--------------------- .nv.constant4             --------------------------
	.section	.nv.constant4,"a",@progbits
	.align	8
	.align		8
.nv.constant4:
        /*0000*/ 	.dword	_$_str
	.align		8
        /*0008*/ 	.dword	_$_str_$_2


//--------------------- .text.triton_poi_fused__native_batch_norm_legit_no_training_add_mul_softplus_tanh_31 --------------------------
	.section	.text.triton_poi_fused__native_batch_norm_legit_no_training_add_mul_softplus_tanh_31,"ax",@progbits
	.align	128
        .global         triton_poi_fused__native_batch_norm_legit_no_training_add_mul_softplus_tanh_31
        .type           triton_poi_fused__native_batch_norm_legit_no_training_add_mul_softplus_tanh_31,@function
        .size           triton_poi_fused__native_batch_norm_legit_no_training_add_mul_softplus_tanh_31,(.L_x_11 - triton_poi_fused__native_batch_norm_legit_no_training_add_mul_softplus_tanh_31)
        .other          triton_poi_fused__native_batch_norm_legit_no_training_add_mul_softplus_tanh_31,@"STO_CUDA_ENTRY STV_DEFAULT"
triton_poi_fused__native_batch_norm_legit_no_training_add_mul_softplus_tanh_31:
.text.triton_poi_fused__native_batch_norm_legit_no_training_add_mul_softplus_tanh_31:
[----:B------:R-:W0:Y:S01]  /*0000*/  LDC R1, c[0x0][0x28] ;  /* 0x00000a00ff017b82 */ /* 0x000e220000000800 */
[----:B------:R-:W1:Y:S07]  /*0010*/  S2R R0, SR_TID.X ;  /* 0x0000000000007919 */ /* 0x000e6e0000002100 */
[----:B------:R-:W2:Y:S01]  /*0020*/  LDC.64 R2, c[0x0][0x228] ;  /* 0x00008a00ff027b82 */ /* 0x000ea20000000a00 */
[----:B------:R-:W-:Y:S01]  /*0030*/  ULDC.64 UR4, c[0x0][0x208] ;  /* 0x0000820000047ab9 */ /* 0x000fe20000000a00 */
[----:B------:R-:W3:Y:S06]  /*0040*/  S2R R7, SR_CTAID.X ;  /* 0x0000000000077919 */ /* 0x000eec0000002500 */
[----:B------:R-:W4:Y:S08]  /*0050*/  LDC.64 R18, c[0x0][0x220] ;  /* 0x00008800ff127b82 */ /* 0x000f300000000a00 */
[----:B------:R-:W5:Y:S08]  /*0060*/  LDC.64 R16, c[0x0][0x218] ;  /* 0x00008600ff107b82 */ /* 0x000f700000000a00 */
[----:B------:R-:W5:Y:S01]  /*0070*/  LDC.64 R20, c[0x0][0x230] ;  /* 0x00008c00ff147b82 */ /* 0x000f620000000a00 */
[----:B-1----:R-:W-:-:S07]  /*0080*/  SHF.L.U32 R0, R0, 0x1, RZ ;  /* 0x0000000100007819 */ /* 0x002fce00000006ff */
[----:B------:R-:W1:Y:S01]  /*0090*/  LDC.64 R22, c[0x0][0x238] ;  /* 0x00008e00ff167b82 */ /* 0x000e620000000a00 */
[----:B---3--:R-:W-:Y:S02]  /*00a0*/  SHF.R.S32.HI R5, RZ, 0x17, R7 ;  /* 0x00000017ff057819 */ /* 0x008fe40000011407 */
[----:B------:R-:W-:Y:S02]  /*00b0*/  LOP3.LUT R0, R0, 0xfe, RZ, 0xc0, !PT ;  /* 0x000000fe00007812 */ /* 0x000fe400078ec0ff */
[----:B------:R-:W-:Y:S02]  /*00c0*/  SGXT R5, R5, 0x1 ;  /* 0x000000010505781a */ /* 0x000fe40000000200 */
[----:B------:R-:W-:Y:S02]  /*00d0*/  CS2R R8, SRZ ;  /* 0x0000000000087805 */ /* 0x000fe4000001ff00 */
[----:B------:R-:W-:Y:S02]  /*00e0*/  LEA R4, R7, R0, 0x8 ;  /* 0x0000000007047211 */ /* 0x000fe400078e40ff */
[----:B------:R-:W-:-:S02]  /*00f0*/  CS2R R6, SRZ ;  /* 0x0000000000067805 */ /* 0x000fc4000001ff00 */
[----:B------:R-:W-:Y:S02]  /*0100*/  CS2R R10, SRZ ;  /* 0x00000000000a7805 */ /* 0x000fe4000001ff00 */
[----:B------:R-:W-:Y:S02]  /*0110*/  CS2R R12, SRZ ;  /* 0x00000000000c7805 */ /* 0x000fe4000001ff00 */
[----:B------:R-:W-:Y:S02]  /*0120*/  LEA.HI R5, R5, R4, RZ, 0x9 ;  /* 0x0000000405057211 */ /* 0x000fe400078f48ff */
[----:B------:R-:W-:Y:S02]  /*0130*/  CS2R R14, SRZ ;  /* 0x00000000000e7805 */ /* 0x000fe4000001ff00 */
[----:B------:R-:W-:Y:S01]  /*0140*/  ISETP.GE.AND P0, PT, R4, 0x800, PT ;  /* 0x000008000400780c */ /* 0x000fe20003f06270 */
[----:B------:R-:W3:Y:S01]  /*0150*/  LDC.64 R24, c[0x0][0x240] ;  /* 0x00009000ff187b82 */ /* 0x000ee20000000a00 */
[----:B------:R-:W-:-:S04]  /*0160*/  LOP3.LUT R5, R5, 0xfffffe00, RZ, 0xc0, !PT ;  /* 0xfffffe0005057812 */ /* 0x000fc800078ec0ff */
[----:B------:R-:W-:-:S05]  /*0170*/  IADD3 R5, R4, -R5, RZ ;  /* 0x8000000504057210 */ /* 0x000fca0007ffe0ff */
[----:B--2---:R-:W-:-:S05]  /*0180*/  IMAD.WIDE R2, R5, 0x4, R2 ;  /* 0x0000000405027825 */ /* 0x004fca00078e0202 */
[----:B------:R2:W3:Y:S01]  /*0190*/  @!P0 LDG.E.EL.64 R6, desc[UR4][R2.64] ;  /* 0x0000000402068981 */ /* 0x0004e2000c2e1b00 */
[----:B----4-:R-:W-:-:S04]  /*01a0*/  IMAD.WIDE R18, R5, 0x4, R18 ;  /* 0x0000000405127825 */ /* 0x010fc800078e0212 */
[C---:B0----5:R-:W-:Y:S01]  /*01b0*/  IMAD.WIDE R16, R4.reuse, 0x4, R16 ;  /* 0x0000000404107825 */ /* 0x061fe200078e0210 */
[----:B------:R3:W4:Y:S03]  /*01c0*/  @!P0 LDG.E.EL.64 R8, desc[UR4][R18.64] ;  /* 0x0000000412088981 */ /* 0x000726000c2e1b00 */
[C---:B------:R-:W-:Y:S01]  /*01d0*/  IMAD.WIDE R20, R5.reuse, 0x4, R20 ;  /* 0x0000000405147825 */ /* 0x040fe200078e0214 */
[----:B------:R0:W4:Y:S03]  /*01e0*/  @!P0 LDG.E.64 R10, desc[UR4][R16.64] ;  /* 0x00000004100a8981 */ /* 0x000126000c1e1b00 */
[----:B-1----:R-:W-:Y:S01]  /*01f0*/  IMAD.WIDE R22, R5, 0x4, R22 ;  /* 0x0000000405167825 */ /* 0x002fe200078e0216 */
[----:B------:R-:W4:Y:S04]  /*0200*/  @!P0 LDG.E.EL.64 R12, desc[UR4][R20.64] ;  /* 0x00000004140c8981 */ /* 0x000f28000c2e1b00 */
[----:B------:R-:W4:Y:S01]  /*0210*/  @!P0 LDG.E.EL.64 R14, desc[UR4][R22.64] ;  /* 0x00000004160e8981 */ /* 0x000f22000c2e1b00 */
[----:B--2---:R-:W-:Y:S01]  /*0220*/  CS2R R2, SRZ ;  /* 0x0000000000027805 */ /* 0x004fe2000001ff00 */
[----:B---3--:R-:W-:-:S05]  /*0230*/  IMAD.WIDE R18, R4, 0x4, R24 ;  /* 0x0000000404127825 */ /* 0x008fca00078e0218 */
[----:B------:R1:W5:Y:S01]  /*0240*/  @!P0 LDG.E.64 R2, desc[UR4][R18.64] ;  /* 0x0000000412028981 */ /* 0x000362000c1e1b00 */
[----:B------:R-:W-:Y:S01]  /*0250*/  HFMA2.MMA R0, -RZ, RZ, 1.625, 0 ;  /* 0x3e800000ff007435 */ /* 0x000fe200000001ff */
[----:B------:R-:W-:Y:S01]  /*0260*/  BSSY B0, `(.L_x_0) ;  /* 0x0000057000007945 */ /* 0x000fe20003800000 */
[----:B------:R-:W-:Y:S01]  /*0270*/  FADD R6, R6, 9.9999997473787516356e-06 ;  /* 0x3727c5ac06067421 */ /* 0x000fe20000000000 */
[----:B------:R-:W-:-:S03]  /*0280*/  FADD R7, R7, 9.9999997473787516356e-06 ;  /* 0x3727c5ac07077421 */ /* 0x000fc60000000000 */
[----:B------:R-:W2:Y:S08]  /*0290*/  MUFU.SQRT R5, R6 ;  /* 0x0000000600057308 */ /* 0x000eb00000002000 */
[----:B0-----:R-:W0:Y:S01]  /*02a0*/  MUFU.SQRT R16, R7 ;  /* 0x0000000700107308 */ /* 0x001e220000002000 */
[C---:B--2---:R-:W-:Y:S02]  /*02b0*/  FSETP.GT.AND P1, PT, R5.reuse, 8.50705917302346158658e+37, PT ;  /* 0x7e8000000500780b */ /* 0x044fe40003f24000 */
[----:B------:R-:W-:-:S02]  /*02c0*/  FSETP.GEU.AND P3, PT, R5, 1.175494350822287508e-38, PT ;  /* 0x008000000500780b */ /* 0x000fc40003f6e000 */
[C---:B0-----:R-:W-:Y:S02]  /*02d0*/  FSETP.GT.AND P2, PT, R16.reuse, 8.50705917302346158658e+37, PT ;  /* 0x7e8000001000780b */ /* 0x041fe40003f44000 */
[----:B------:R-:W-:-:S07]  /*02e0*/  FSETP.GEU.AND P4, PT, R16, 1.175494350822287508e-38, PT ;  /* 0x008000001000780b */ /* 0x000fce0003f8e000 */
[----:B------:R-:W-:-:S04]  /*02f0*/  @P1 FMUL R5, R5, 0.25 ;  /* 0x3e80000005051820 */ /* 0x000fc80000400000 */
[----:B------:R-:W-:Y:S01]  /*0300*/  @!P3 FMUL R5, R5, 16777216 ;  /* 0x4b8000000505b820 */ /* 0x000fe20000400000 */
[----:B------:R-:W-:-:S04]  /*0310*/  @P2 FMUL R16, R16, 0.25 ;  /* 0x3e80000010102820 */ /* 0x000fc80000400000 */
[----:B------:R-:W-:Y:S01]  /*0320*/  @!P4 FMUL R16, R16, 16777216 ;  /* 0x4b8000001010c820 */ /* 0x000fe20000400000 */
[----:B------:R-:W0:Y:S01]  /*0330*/  MUFU.RCP R5, R5 ;  /* 0x0000000500057308 */ /* 0x000e220000001000 */
[----:B------:R-:W-:-:S07]  /*0340*/  FSEL R6, R0, 1, P1 ;  /* 0x3f80000000067808 */ /* 0x000fce0000800000 */
[----:B------:R-:W2:Y:S01]  /*0350*/  MUFU.RCP R16, R16 ;  /* 0x0000001000107308 */ /* 0x000ea20000001000 */
[----:B------:R-:W-:Y:S01]  /*0360*/  FSEL R17, R0, 1, P2 ;  /* 0x3f80000000117808 */ /* 0x000fe20001000000 */
[----:B------:R-:W-:Y:S01]  /*0370*/  @!P3 FMUL R6, R6, 16777216 ;  /* 0x4b8000000606b820 */ /* 0x000fe20000400000 */
[----:B----4-:R-:W-:-:S03]  /*0380*/  FADD R8, -R8, R10 ;  /* 0x0000000a08087221 */ /* 0x010fc60000000100 */
[----:B------:R-:W-:Y:S01]  /*0390*/  @!P4 FMUL R17, R17, 16777216 ;  /* 0x4b8000001111c820 */ /* 0x000fe20000400000 */
[----:B0-----:R-:W-:Y:S01]  /*03a0*/  FMUL R7, R5, R6 ;  /* 0x0000000605077220 */ /* 0x001fe20000400000 */
[----:B------:R-:W-:-:S03]  /*03b0*/  FADD R9, -R9, R11 ;  /* 0x0000000b09097221 */ /* 0x000fc60000000100 */
[----:B------:R-:W-:Y:S01]  /*03c0*/  FMUL R7, R8, R7 ;  /* 0x0000000708077220 */ /* 0x000fe20000400000 */
[----:B--2---:R-:W-:-:S03]  /*03d0*/  FMUL R6, R16, R17 ;  /* 0x0000001110067220 */ /* 0x004fc60000400000 */
[----:B------:R-:W-:Y:S01]  /*03e0*/  FFMA R5, R7, R12, R14 ;  /* 0x0000000c07057223 */ /* 0x000fe2000000000e */
[----:B------:R-:W-:-:S03]  /*03f0*/  FMUL R6, R9, R6 ;  /* 0x0000000609067220 */ /* 0x000fc60000400000 */
[----:B------:R-:W-:Y:S01]  /*0400*/  FMUL R9, R5, 1.4426950216293334961 ;  /* 0x3fb8aa3b05097820 */ /* 0x000fe20000400000 */
[----:B------:R-:W-:-:S04]  /*0410*/  FFMA R6, R6, R13, R15 ;  /* 0x0000000d06067223 */ /* 0x000fc8000000000f */
[----:B------:R-:W-:Y:S01]  /*0420*/  FMUL R11, R6, 1.4426950216293334961 ;  /* 0x3fb8aa3b060b7820 */ /* 0x000fe20000400000 */
[----:B------:R-:W-:-:S04]  /*0430*/  FSETP.GEU.AND P1, PT, R9, -126, PT ;  /* 0xc2fc00000900780b */ /* 0x000fc80003f2e000 */
[----:B------:R-:W-:-:S09]  /*0440*/  FSETP.GEU.AND P2, PT, R11, -126, PT ;  /* 0xc2fc00000b00780b */ /* 0x000fd20003f4e000 */
[----:B------:R-:W-:-:S04]  /*0450*/  @!P1 FMUL R9, R9, 0.5 ;  /* 0x3f00000009099820 */ /* 0x000fc80000400000 */
[----:B------:R-:W-:Y:S01]  /*0460*/  @!P2 FMUL R11, R11, 0.5 ;  /* 0x3f0000000b0ba820 */ /* 0x000fe20000400000 */
[----:B------:R-:W0:Y:S08]  /*0470*/  MUFU.EX2 R7, R9 ;  /* 0x0000000900077308 */ /* 0x000e300000000800 */
[----:B------:R-:W2:Y:S01]  /*0480*/  MUFU.EX2 R8, R11 ;  /* 0x0000000b00087308 */ /* 0x000ea20000000800 */
[----:B0-----:R-:W-:-:S04]  /*0490*/  @!P1 FMUL R7, R7, R7 ;  /* 0x0000000707079220 */ /* 0x001fc80000400000 */
[----:B------:R-:W-:Y:S01]  /*04a0*/  FADD.FTZ.RZ R10, R7, 1 ;  /* 0x3f800000070a7421 */ /* 0x000fe2000001c000 */
[----:B--2---:R-:W-:-:S04]  /*04b0*/  @!P2 FMUL R8, R8, R8 ;  /* 0x000000080808a220 */ /* 0x004fc80000400000 */
[----:B------:R-:W-:Y:S01]  /*04c0*/  IADD3 R10, R10, -0x3f400000, RZ ;  /* 0xc0c000000a0a7810 */ /* 0x000fe20007ffe0ff */
[----:B------:R-:W-:-:S03]  /*04d0*/  FADD.FTZ.RZ R12, R8, 1 ;  /* 0x3f800000080c7421 */ /* 0x000fc6000001c000 */
[----:B------:R-:W-:Y:S02]  /*04e0*/  LOP3.LUT R10, R10, 0xff800000, RZ, 0xc0, !PT ;  /* 0xff8000000a0a7812 */ /* 0x000fe400078ec0ff */
[----:B------:R-:W-:Y:S02]  /*04f0*/  IADD3 R12, R12, -0x3f400000, RZ ;  /* 0xc0c000000c0c7810 */ /* 0x000fe40007ffe0ff */
[----:B------:R-:W-:Y:S02]  /*0500*/  IADD3 R13, -R10, 0x40800000, RZ ;  /* 0x408000000a0d7810 */ /* 0x000fe40007ffe1ff */
[----:B------:R-:W-:-:S04]  /*0510*/  LOP3.LUT R9, R12, 0xff800000, RZ, 0xc0, !PT ;  /* 0xff8000000c097812 */ /* 0x000fc800078ec0ff */
[----:B------:R-:W-:Y:S01]  /*0520*/  IADD3 R15, -R9, 0x40800000, RZ ;  /* 0x40800000090f7810 */ /* 0x000fe20007ffe1ff */
[-C--:B------:R-:W-:Y:S01]  /*0530*/  FFMA.FTZ R11, R13, R0.reuse, -1 ;  /* 0xbf8000000d0b7423 */ /* 0x080fe20000010000 */
[----:B------:R-:W-:Y:S02]  /*0540*/  IADD3 R12, R7, -R10, RZ ;  /* 0x8000000a070c7210 */ /* 0x000fe40007ffe0ff */
[----:B------:R-:W-:Y:S01]  /*0550*/  IADD3 R13, R8, -R9, RZ ;  /* 0x80000009080d7210 */ /* 0x000fe20007ffe0ff */
[----:B------:R-:W-:Y:S01]  /*0560*/  FFMA.FTZ R0, R15, R0, -1 ;  /* 0xbf8000000f007423 */ /* 0x000fe20000010000 */
[----:B------:R-:W-:Y:S01]  /*0570*/  MOV R14, 0x3d39bf78 ;  /* 0x3d39bf78000e7802 */ /* 0x000fe20000000f00 */
[----:B------:R-:W-:Y:S02]  /*0580*/  FADD R11, R12, R11 ;  /* 0x0000000b0c0b7221 */ /* 0x000fe40000000000 */
[----:B------:R-:W-:Y:S02]  /*0590*/  FADD R0, R13, R0 ;  /* 0x000000000d007221 */ /* 0x000fe40000000000 */
[----:B------:R-:W-:-:S02]  /*05a0*/  FFMA.FTZ R12, R11, -R14, 0.10546888411045074463 ;  /* 0x3dd800120b0c7423 */ /* 0x000fc4000001080e */
[C---:B------:R-:W-:Y:S02]  /*05b0*/  FFMA.FTZ R13, R0.reuse, -R14, 0.10546888411045074463 ;  /* 0x3dd80012000d7423 */ /* 0x040fe4000001080e */
[C---:B------:R-:W-:Y:S02]  /*05c0*/  FFMA.FTZ R12, R11.reuse, R12, -0.13229703903198242188 ;  /* 0xbe0778e00b0c7423 */ /* 0x040fe4000001000c */
[C---:B------:R-:W-:Y:S02]  /*05d0*/  FFMA.FTZ R13, R0.reuse, R13, -0.13229703903198242188 ;  /* 0xbe0778e0000d7423 */ /* 0x040fe4000001000d */
[C---:B------:R-:W-:Y:S02]  /*05e0*/  FFMA.FTZ R12, R11.reuse, R12, 0.14491446316242218018 ;  /* 0x3e1464750b0c7423 */ /* 0x040fe4000001000c */
[----:B------:R-:W-:Y:S02]  /*05f0*/  FFMA.FTZ R13, R0, R13, 0.14491446316242218018 ;  /* 0x3e146475000d7423 */ /* 0x000fe4000001000d */
[----:B------:R-:W-:-:S02]  /*0600*/  FFMA.FTZ R12, R11, R12, -0.16641564667224884033 ;  /* 0xbe2a68dd0b0c7423 */ /* 0x000fc4000001000c */
[C---:B------:R-:W-:Y:S02]  /*0610*/  FFMA.FTZ R13, R0.reuse, R13, -0.16641564667224884033 ;  /* 0xbe2a68dd000d7423 */ /* 0x040fe4000001000d */
[C---:B------:R-:W-:Y:S02]  /*0620*/  FFMA.FTZ R12, R11.reuse, R12, 0.19988867640495300293 ;  /* 0x3e4caf9e0b0c7423 */ /* 0x040fe4000001000c */
[C---:B------:R-:W-:Y:S02]  /*0630*/  FFMA.FTZ R13, R0.reuse, R13, 0.19988867640495300293 ;  /* 0x3e4caf9e000d7423 */ /* 0x040fe4000001000d */
[----:B------:R-:W-:Y:S02]  /*0640*/  FFMA.FTZ R12, R11, R12, -0.25000196695327758789 ;  /* 0xbe8000420b0c7423 */ /* 0x000fe4000001000c */
[----:B------:R-:W-:Y:S01]  /*0650*/  FFMA.FTZ R13, R0, R13, -0.25000196695327758789 ;  /* 0xbe800042000d7423 */ /* 0x000fe2000001000d */
[----:B------:R-:W-:Y:S01]  /*0660*/  ISETP.GE.U32.AND P3, PT, R7, 0x7f800000, PT ;  /* 0x7f8000000700780c */ /* 0x000fe20003f66070 */
[----:B------:R-:W-:-:S02]  /*0670*/  FFMA.FTZ R12, R11, R12, 0.33333510160446166992 ;  /* 0x3eaaaae60b0c7423 */ /* 0x000fc4000001000c */
[C---:B------:R-:W-:Y:S02]  /*0680*/  FFMA.FTZ R13, R0.reuse, R13, 0.33333510160446166992 ;  /* 0x3eaaaae6000d7423 */ /* 0x040fe4000001000d */
[C---:B------:R-:W-:Y:S02]  /*0690*/  FFMA.FTZ R12, R11.reuse, R12, -0.5 ;  /* 0xbf0000000b0c7423 */ /* 0x040fe4000001000c */
[C---:B------:R-:W-:Y:S01]  /*06a0*/  FFMA.FTZ R13, R0.reuse, R13, -0.5 ;  /* 0xbf000000000d7423 */ /* 0x040fe2000001000d */
[----:B------:R-:W-:Y:S01]  /*06b0*/  I2FP.F32.S32 R9, R9 ;  /* 0x0000000900097245 */ /* 0x000fe20000201400 */
[C---:B------:R-:W-:Y:S01]  /*06c0*/  FMUL R12, R11.reuse, R12 ;  /* 0x0000000c0b0c7220 */ /* 0x040fe20000400000 */
[----:B------:R-:W-:Y:S01]  /*06d0*/  I2FP.F32.S32 R10, R10 ;  /* 0x0000000a000a7245 */ /* 0x000fe20000201400 */
[C---:B------:R-:W-:Y:S02]  /*06e0*/  FMUL R13, R0.reuse, R13 ;  /* 0x0000000d000d7220 */ /* 0x040fe40000400000 */
[----:B------:R-:W-:Y:S01]  /*06f0*/  FFMA.FTZ R11, R11, R12, R11 ;  /* 0x0000000c0b0b7223 */ /* 0x000fe2000001000b */
[----:B------:R-:W-:Y:S01]  /*0700*/  FMUL R9, R9, 1.1920928955078125e-07 ;  /* 0x3400000009097820 */ /* 0x000fe20000400000 */
[----:B------:R-:W-:Y:S01]  /*0710*/  FFMA.FTZ R0, R0, R13, R0 ;  /* 0x0000000d00007223 */ /* 0x000fe20000010000 */
[----:B------:R-:W-:Y:S01]  /*0720*/  FMUL R10, R10, 1.1920928955078125e-07 ;  /* 0x340000000a0a7820 */ /* 0x000fe20000400000 */
[----:B------:R-:W-:-:S02]  /*0730*/  FSETP.GT.AND P1, PT, R5, 20, PT ;  /* 0x41a000000500780b */ /* 0x000fc40003f24000 */
[----:B------:R-:W-:Y:S01]  /*0740*/  ISETP.GE.U32.AND P2, PT, R8, 0x7f800000, PT ;  /* 0x7f8000000800780c */ /* 0x000fe20003f46070 */
[----:B------:R-:W-:Y:S01]  /*0750*/  FFMA.FTZ R9, R9, 0.69314718246459960938, R0 ;  /* 0x3f31721809097823 */ /* 0x000fe20000010000 */
[----:B------:R-:W-:Y:S01]  /*0760*/  FFMA.FTZ R10, R10, 0.69314718246459960938, R11 ;  /* 0x3f3172180a0a7823 */ /* 0x000fe2000001000b */
[----:B-1----:R-:W-:Y:S10]  /*0770*/  @!P3 BRA `(.L_x_1) ;  /* 0x000000000014b947 */ /* 0x002ff40003800000 */
[C---:B------:R-:W-:Y:S02]  /*0780*/  ISETP.GE.AND P3, PT, R7.reuse, -0x407fffff, PT ;  /* 0xbf8000010700780c */ /* 0x040fe40003f66270 */
[----:B------:R-:W-:-:S11]  /*0790*/  FSETP.NEU.AND P4, PT, R7, RZ, PT ;  /* 0x000000ff0700720b */ /* 0x000fd60003f8d000 */
[----:B------:R-:W-:-:S05]  /*07a0*/  @P3 MOV R0, 0x7f800000 ;  /* 0x7f80000000003802 */ /* 0x000fca0000000f00 */
[----:B------:R-:W-:-:S05]  /*07b0*/  @P3 FFMA.FTZ R10, R7, R0, +INF ;  /* 0x7f800000070a3423 */ /* 0x000fca0000010000 */
[----:B------:R-:W-:-:S07]  /*07c0*/  FSEL R10, R10, -RZ, P4 ;  /* 0x800000ff0a0a7208 */ /* 0x000fce0002000000 */
.L_x_1:
[----:B------:R-:W-:Y:S05]  /*07d0*/  BSYNC B0 ;  /* 0x0000000000007941 */ /* 0x000fea0003800000 */
.L_x_0:
[----:B------:R-:W-:Y:S04]  /*07e0*/  BSSY B0, `(.L_x_2) ;  /* 0x0000007000007945 */ /* 0x000fe80003800000 */
[----:B------:R-:W-:Y:S05]  /*07f0*/  @!P2 BRA `(.L_x_3) ;  /* 0x000000000014a947 */ /* 0x000fea0003800000 */
[C---:B------:R-:W-:Y:S02]  /*0800*/  ISETP.GE.AND P2, PT, R8.reuse, -0x407fffff, PT ;  /* 0xbf8000010800780c */ /* 0x040fe40003f46270 */
[----:B------:R-:W-:-:S11]  /*0810*/  FSETP.NEU.AND P3, PT, R8, RZ, PT ;  /* 0x000000ff0800720b */ /* 0x000fd60003f6d000 */
[----:B------:R-:W-:-:S05]  /*0820*/  @P2 MOV R7, 0x7f800000 ;  /* 0x7f80000000072802 */ /* 0x000fca0000000f00 */
[----:B------:R-:W-:-:S05]  /*0830*/  @P2 FFMA.FTZ R9, R8, R7, +INF ;  /* 0x7f80000008092423 */ /* 0x000fca0000010007 */
[----:B------:R-:W-:-:S07]  /*0840*/  FSEL R9, R9, -RZ, P3 ;  /* 0x800000ff09097208 */ /* 0x000fce0001800000 */
.L_x_3:
[----:B------:R-:W-:Y:S05]  /*0850*/  BSYNC B0 ;  /* 0x0000000000007941 */ /* 0x000fea0003800000 */
.L_x_2:
[----:B------:R-:W-:Y:S01]  /*0860*/  FSEL R10, R5, R10, P1 ;  /* 0x0000000a050a7208 */ /* 0x000fe20000800000 */
[----:B------:R-:W-:Y:S01]  /*0870*/  BSSY B0, `(.L_x_4) ;  /* 0x0000017000007945 */ /* 0x000fe20003800000 */
[----:B------:R-:W-:-:S03]  /*0880*/  FSETP.GT.AND P1, PT, R6, 20, PT ;  /* 0x41a000000600780b */ /* 0x000fc60003f24000 */
[----:B------:R-:W-:Y:S01]  /*0890*/  FADD.FTZ R11, |R10|, -RZ ;  /* 0x800000ff0a0b7221 */ /* 0x000fe20000010200 */
[----:B------:R-:W-:-:S04]  /*08a0*/  FSEL R7, R6, R9, P1 ;  /* 0x0000000906077208 */ /* 0x000fc80000800000 */
[----:B------:R-:W-:-:S13]  /*08b0*/  FSETP.GE.AND P2, PT, R11, 0.60000002384185791016, PT ;  /* 0x3f19999a0b00780b */ /* 0x000fda0003f46000 */
[----:B------:R-:W-:Y:S05]  /*08c0*/  @!P2 BRA `(.L_x_5) ;  /* 0x000000000028a947 */ /* 0x000fea0003800000 */
[C---:B------:R-:W-:Y:S01]  /*08d0*/  FMUL R0, R11.reuse, 2.8853900432586669922 ;  /* 0x4038aa3b0b007820 */ /* 0x040fe20000400000 */
[----:B------:R-:W-:Y:S01]  /*08e0*/  HFMA2.MMA R9, -RZ, RZ, 1.875, 0 ;  /* 0x3f800000ff097435 */ /* 0x000fe200000001ff */
[----:B------:R-:W-:-:S04]  /*08f0*/  FSETP.GE.AND P1, PT, R11, 9.010913848876953125, PT ;  /* 0x41102cb40b00780b */ /* 0x000fc80003f26000 */
[----:B------:R-:W0:Y:S02]  /*0900*/  MUFU.EX2 R0, R0 ;  /* 0x0000000000007308 */ /* 0x000e240000000800 */
[----:B0-----:R-:W-:-:S06]  /*0910*/  FADD R8, R0, 1 ;  /* 0x3f80000000087421 */ /* 0x001fcc0000000000 */
[----:B------:R-:W0:Y:S02]  /*0920*/  MUFU.RCP R8, R8 ;  /* 0x0000000800087308 */ /* 0x000e240000001000 */
[----:B0-----:R-:W-:-:S05]  /*0930*/  FFMA.FTZ R9, R8, -2, R9 ;  /* 0xc000000008097823 */ /* 0x001fca0000010009 */
[----:B------:R-:W-:-:S04]  /*0940*/  FSEL R9, R9, 1, !P1 ;  /* 0x3f80000009097808 */ /* 0x000fc80004800000 */
[----:B------:R-:W-:Y:S01]  /*0950*/  LOP3.LUT R9, R9, 0x80000000, R10, 0xf8, !PT ;  /* 0x8000000009097812 */ /* 0x000fe200078ef80a */
[----:B------:R-:W-:Y:S06]  /*0960*/  BRA `(.L_x_6) ;  /* 0x00000000001c7947 */ /* 0x000fec0003800000 */
.L_x_5:
[----:B------:R-:W-:Y:S01]  /*0970*/  MOV R0, 0x3c80f082 ;  /* 0x3c80f08200007802 */ /* 0x000fe20000000f00 */
[----:B------:R-:W-:-:S04]  /*0980*/  FMUL R9, R10, R10 ;  /* 0x0000000a0a097220 */ /* 0x000fc80000400000 */
[----:B------:R-:W-:-:S04]  /*0990*/  FFMA.FTZ R0, R9, R0, -0.052303962409496307373 ;  /* 0xbd563cae09007423 */ /* 0x000fc80000010000 */
[----:B------:R-:W-:-:S04]  /*09a0*/  FFMA.FTZ R0, R9, R0, 0.1331529766321182251 ;  /* 0x3e08594109007423 */ /* 0x000fc80000010000 */
[----:B------:R-:W-:-:S04]  /*09b0*/  FFMA.FTZ R0, R9, R0, -0.33332768082618713379 ;  /* 0xbeaaa9ed09007423 */ /* 0x000fc80000010000 */
[----:B------:R-:W-:-:S04]  /*09c0*/  FFMA.FTZ R0, R9, R0, RZ ;  /* 0x0000000009007223 */ /* 0x000fc800000100ff */
[----:B------:R-:W-:-:S07]  /*09d0*/  FFMA.FTZ R9, R10, R0, R10 ;  /* 0x000000000a097223 */ /* 0x000fce000001000a */
.L_x_6:
[----:B------:R-:W-:Y:S05]  /*09e0*/  BSYNC B0 ;  /* 0x0000000000007941 */ /* 0x000fea0003800000 */
.L_x_4:
[----:B------:R-:W-:Y:S01]  /*09f0*/  FADD.FTZ R12, |R7|, -RZ ;  /* 0x800000ff070c7221 */ /* 0x000fe20000010200 */
[----:B------:R-:W-:Y:S01]  /*0a00*/  BSSY B0, `(.L_x_7) ;  /* 0x0000015000007945 */ /* 0x000fe20003800000 */
[----:B------:R-:W-:-:S03]  /*0a10*/  SHF.R.S32.HI R13, RZ, 0x1f, R4 ;  /* 0x0000001fff0d7819 */ /* 0x000fc60000011404 */
        /* <DEDUP_REMOVED lines=12> */
.L_x_8:
[----:B------:R-:W-:Y:S01]  /*0ae0*/  MOV R0, 0x3c80f082 ;  /* 0x3c80f08200007802 */ /* 0x000fe20000000f00 */
[----:B------:R-:W-:-:S04]  /*0af0*/  FMUL R11, R7, R7 ;  /* 0x00000007070b7220 */ /* 0x000fc80000400000 */
[----:B------:R-:W-:-:S04]  /*0b00*/  FFMA.FTZ R0, R11, R0, -0.052303962409496307373 ;  /* 0xbd563cae0b007423 */ /* 0x000fc80000010000 */
[----:B------:R-:W-:-:S04]  /*0b10*/  FFMA.FTZ R0, R11, R0, 0.1331529766321182251 ;  /* 0x3e0859410b007423 */ /* 0x000fc80000010000 */
[----:B------:R-:W-:-:S04]  /*0b20*/  FFMA.FTZ R0, R11, R0, -0.33332768082618713379 ;  /* 0xbeaaa9ed0b007423 */ /* 0x000fc80000010000 */
[----:B------:R-:W-:-:S04]  /*0b30*/  FFMA.FTZ R0, R11, R0, RZ ;  /* 0x000000000b007223 */ /* 0x000fc800000100ff */
[----:B------:R-:W-:-:S07]  /*0b40*/  FFMA.FTZ R7, R7, R0, R7 ;  /* 0x0000000007077223 */ /* 0x000fce0000010007 */
.L_x_9:
[----:B------:R-:W-:Y:S05]  /*0b50*/  BSYNC B0 ;  /* 0x0000000000007941 */ /* 0x000fea0003800000 */
.L_x_7:
[----:B------:R-:W-:Y:S01]  /*0b60*/  ULDC.64 UR6, c[0x0][0x210] ;  /* 0x0000840000067ab9 */ /* 0x000fe20000000a00 */
[----:B-----5:R-:W-:Y:S01]  /*0b70*/  FFMA R2, R5, R9, R2 ;  /* 0x0000000905027223 */ /* 0x020fe20000000002 */
[----:B------:R-:W-:Y:S01]  /*0b80*/  LEA R8, P1, R4, UR6, 0x2 ;  /* 0x0000000604087c11 */ /* 0x000fe2000f8210ff */
[----:B------:R-:W-:-:S03]  /*0b90*/  FFMA R3, R6, R7, R3 ;  /* 0x0000000706037223 */ /* 0x000fc60000000003 */
[----:B------:R-:W-:Y:S01]  /*0ba0*/  LEA.HI.X R9, R4, UR7, R13, 0x2, P1 ;  /* 0x0000000704097c11 */ /* 0x000fe200088f140d */
[----:B------:R-:W-:Y:S08]  /*0bb0*/  @P0 EXIT ;  /* 0x000000000000094d */ /* 0x000ff00003800000 */
[----:B------:R-:W-:Y:S01]  /*0bc0*/  STG.E.64 desc[UR4][R8.64], R2 ;  /* 0x0000000208007986 */ /* 0x000fe2000c101b04 */
[----:B------:R-:W-:Y:S05]  /*0bd0*/  EXIT ;  /* 0x000000000000794d */ /* 0x000fea0003800000 */
.L_x_10:
[----:B------:R-:W-:-:S00]  /*0be0*/  BRA `(.L_x_10) ;  /* 0xfffffffc00fc7947 */ /* 0x000fc0000383ffff */
[----:B------:R-:W-:-:S00]  /*0bf0*/  NOP ;  /* 0x0000000000007918 */ /* 0x000fc00000000000 */
        /* <DEDUP_REMOVED lines=8> */
.L_x_11:


//--------------------- .nv.global.init           --------------------------
	.section	.nv.global.init,"aw",@progbits
.nv.global.init:
	.type		_$_str,@object
	.size		_$_str,(_$_str_$_2 - _$_str)
_$_str:
        /*0000*/ 	.byte	0x5f, 0x5f, 0x43, 0x55, 0x44, 0x41, 0x5f, 0x46, 0x54, 0x5a, 0x00
	.type		_$_str_$_2,@object
	.size		_$_str_$_2,(.L_1 - _$_str_$_2)
_$_str_$_2:
        /*000b*/ 	.byte	0x5f, 0x5f, 0x43, 0x55, 0x44, 0x41, 0x5f, 0x50, 0x52, 0x45, 0x43, 0x5f, 0x53, 0x51, 0x52, 0x54
        /*001b*/ 	.byte	0x00
.L_1:


//--------------------- .nv.constant0.triton_poi_fused__native_batch_norm_legit_no_training_add_mul_softplus_tanh_31 --------------------------
	.section	.nv.constant0.triton_poi_fused__native_batch_norm_legit_no_training_add_mul_softplus_tanh_31,"a",@progbits
	.sectionflags	@""
	.align	4
.nv.constant0.triton_poi_fused__native_batch_norm_legit_no_training_add_mul_softplus_tanh_31:
	.zero		588
